//
// Generated by NVIDIA NVVM Compiler
//
// Compiler Build ID: CL-36424714
// Cuda compilation tools, release 13.0, V13.0.88
// Based on NVVM 20.0.0
//

.version 9.0
.target sm_100
.address_size 64

	// .globl	_Z16printThreadIndexPfii
.extern .func  (.param .b32 func_retval0) vprintf
(
	.param .b64 vprintf_param_0,
	.param .b64 vprintf_param_1
)
;
.global .align 1 .b8 $str[76] = {116, 104, 114, 101, 97, 100, 95, 105, 100, 40, 37, 100, 44, 37, 100, 41, 32, 98, 108, 111, 99, 107, 95, 105, 100, 40, 37, 100, 44, 37, 100, 41, 32, 99, 111, 111, 114, 100, 105, 110, 97, 116, 101, 40, 37, 100, 44, 37, 100, 41, 103, 108, 111, 98, 97, 108, 32, 105, 110, 100, 101, 120, 32, 37, 50, 100, 32, 105, 118, 97, 108, 32, 37, 102, 10};

.visible .entry _Z16printThreadIndexPfii(
	.param .u64 .ptr .align 1 _Z16printThreadIndexPfii_param_0,
	.param .u32 _Z16printThreadIndexPfii_param_1,
	.param .u32 _Z16printThreadIndexPfii_param_2
)
{
	.local .align 8 .b8 	__local_depot0[40];
	.reg .b64 	%SP;
	.reg .b64 	%SPL;
	.reg .b32 	%r<13>;
	.reg .b32 	%f<2>;
	.reg .b64 	%rd<9>;
	.reg .b64 	%fd<2>;

	mov.u64 	%SPL, __local_depot0;
	cvta.local.u64 	%SP, %SPL;
	ld.param.u64 	%rd1, [_Z16printThreadIndexPfii_param_0];
	ld.param.u32 	%r1, [_Z16printThreadIndexPfii_param_1];
	cvta.to.global.u64 	%rd2, %rd1;
	add.u64 	%rd3, %SP, 0;
	add.u64 	%rd4, %SPL, 0;
	mov.u32 	%r2, %tid.x;
	mov.u32 	%r3, %ctaid.x;
	mov.u32 	%r4, %ntid.x;
	mad.lo.s32 	%r5, %r3, %r4, %r2;
	mov.u32 	%r6, %tid.y;
	mov.u32 	%r7, %ctaid.y;
	mov.u32 	%r8, %ntid.y;
	mad.lo.s32 	%r9, %r7, %r8, %r6;
	mad.lo.s32 	%r10, %r1, %r9, %r5;
	mul.wide.u32 	%rd5, %r10, 4;
	add.s64 	%rd6, %rd2, %rd5;
	ld.global.f32 	%f1, [%rd6];
	cvt.f64.f32 	%fd1, %f1;
	st.local.v2.u32 	[%rd4], {%r2, %r6};
	st.local.v2.u32 	[%rd4+8], {%r3, %r7};
	st.local.v2.u32 	[%rd4+16], {%r5, %r9};
	st.local.u32 	[%rd4+24], %r10;
	st.local.f64 	[%rd4+32], %fd1;
	mov.u64 	%rd7, $str;
	cvta.global.u64 	%rd8, %rd7;
	{ // callseq 0, 0
	.param .b64 param0;
	st.param.b64 	[param0], %rd8;
	.param .b64 param1;
	st.param.b64 	[param1], %rd3;
	.param .b32 retval0;
	call.uni (retval0), 
	vprintf, 
	(
	param0, 
	param1
	);
	ld.param.b32 	%r11, [retval0];
	} // callseq 0
	ret;

}


// ===== COMPILED SASS (sm_100) =====

	.target	sm_100

	.elftype	@"ET_EXEC"


//--------------------- .note.nv.tkinfo           --------------------------
	.section	.note.nv.tkinfo,"",@"SHT_NOTE"
	.sectionflags	@"SHF_NOTE_NV_TKINFO"
	.tkinfo
        /*0018*/ 	.word	0x00000002
        /*0030*/ 	.string	""
        /*0030*/ 	.string	"ptxas"
        /*0030*/ 	.string	"Cuda compilation tools, release 13.0, V13.0.88"
        /*0030*/ 	.string	"Build cuda_13.0.r13.0/compiler.36424714_0"
        /*0030*/ 	.string	"-arch sm_100 -m 64 "



//--------------------- .note.nv.cuinfo           --------------------------
	.section	.note.nv.cuinfo,"",@"SHT_NOTE"
	.sectionflags	@"SHF_NOTE_NV_CUINFO"
        /*0018*/ 	.short	0x0002
        /*001a*/ 	.short	0x0064
        /*001c*/ 	.short	0x0082
	.zero		2


//--------------------- .nv.info                  --------------------------
	.section	.nv.info,"",@"SHT_CUDA_INFO"
	.align	4


	//----- nvinfo : EIATTR_REGCOUNT
	.align		4
        /*0000*/ 	.byte	0x04, 0x2f
        /*0002*/ 	.short	(.L_2 - .L_1)
	.align		4
.L_1:
        /*0004*/ 	.word	index@(_Z16printThreadIndexPfii)
        /*0008*/ 	.word	0x00000018


	//----- nvinfo : EIATTR_FRAME_SIZE
	.align		4
.L_2:
        /*000c*/ 	.byte	0x04, 0x11
        /*000e*/ 	.short	(.L_4 - .L_3)
	.align		4
.L_3:
        /*0010*/ 	.word	index@(_Z16printThreadIndexPfii)
        /*0014*/ 	.word	0x00000028


	//----- nvinfo : EIATTR_MIN_STACK_SIZE
	.align		4
.L_4:
        /*0018*/ 	.byte	0x04, 0x12
        /*001a*/ 	.short	(.L_6 - .L_5)
	.align		4
.L_5:
        /*001c*/ 	.word	index@(_Z16printThreadIndexPfii)
        /*0020*/ 	.word	0x00000028
.L_6:


//--------------------- .nv.compat                --------------------------
	.section	.nv.compat,"",@"SHT_CUDA_COMPAT_INFO"
	.align	4
        /*0000*/ 	.byte	0x02, 0x09, 0x00, 0x00, 0x02, 0x02, 0x01, 0x00, 0x02, 0x05, 0x05, 0x00, 0x03, 0x07, 0x01, 0x01
        /*0010*/ 	.byte	0x02, 0x03, 0x00, 0x00, 0x02, 0x06, 0x01, 0x00, 0x04, 0x0b, 0x08, 0x00, 0x09, 0x00, 0x00, 0x00
        /*0020*/ 	.byte	0x00, 0x00, 0x00, 0x00


//--------------------- .nv.info._Z16printThreadIndexPfii --------------------------
	.section	.nv.info._Z16printThreadIndexPfii,"",@"SHT_CUDA_INFO"
	.sectionflags	@""
	.align	4


	//----- nvinfo : EIATTR_CUDA_API_VERSION
	.align		4
        /*0000*/ 	.byte	0x04, 0x37
        /*0002*/ 	.short	(.L_8 - .L_7)
.L_7:
        /*0004*/ 	.word	0x00000082


	//----- nvinfo : EIATTR_KPARAM_INFO
	.align		4
.L_8:
        /*0008*/ 	.byte	0x04, 0x17
        /*000a*/ 	.short	(.L_10 - .L_9)
.L_9:
        /*000c*/ 	.word	0x00000000
        /*0010*/ 	.short	0x0002
        /*0012*/ 	.short	0x000c
        /*0014*/ 	.byte	0x00, 0xf0, 0x11, 0x00


	//----- nvinfo : EIATTR_KPARAM_INFO
	.align		4
.L_10:
        /*0018*/ 	.byte	0x04, 0x17
        /*001a*/ 	.short	(.L_12 - .L_11)
.L_11:
        /*001c*/ 	.word	0x00000000
        /*0020*/ 	.short	0x0001
        /*0022*/ 	.short	0x0008
        /*0024*/ 	.byte	0x00, 0xf0, 0x11, 0x00


	//----- nvinfo : EIATTR_KPARAM_INFO
	.align		4
.L_12:
        /*0028*/ 	.byte	0x04, 0x17
        /*002a*/ 	.short	(.L_14 - .L_13)
.L_13:
        /*002c*/ 	.word	0x00000000
        /*0030*/ 	.short	0x0000
        /*0032*/ 	.short	0x0000
        /*0034*/ 	.byte	0x00, 0xf5, 0x21, 0x00


	//----- nvinfo : EIATTR_SPARSE_MMA_MASK
	.align		4
.L_14:
        /*0038*/ 	.byte	0x03, 0x50
        /*003a*/ 	.short	0x0000


	//----- nvinfo : EIATTR_MAXREG_COUNT
	.align		4
        /*003c*/ 	.byte	0x03, 0x1b
        /*003e*/ 	.short	0x00ff


	//----- nvinfo : EIATTR_EXTERNS
	.align		4
        /*0040*/ 	.byte	0x04, 0x0f
        /*0042*/ 	.short	(.L_16 - .L_15)


	//   ....[0]....
	.align		4
.L_15:
        /*0044*/ 	.word	index@(vprintf)


	//----- nvinfo : EIATTR_MERCURY_ISA_VERSION
	.align		4
.L_16:
        /*0048*/ 	.byte	0x03, 0x5f
        /*004a*/ 	.short	0x0101


	//----- nvinfo : EIATTR_VRC_CTA_INIT_COUNT
	.align		4
        /*004c*/ 	.byte	0x02, 0x4a
	.zero		1
	.zero		1


	//----- nvinfo : EIATTR_SYSCALL_OFFSETS
	.align		4
        /*0050*/ 	.byte	0x04, 0x46
        /*0052*/ 	.short	(.L_18 - .L_17)


	//   ....[0]....
.L_17:
        /*0054*/ 	.word	0x00000200


	//----- nvinfo : EIATTR_EXIT_INSTR_OFFSETS
	.align		4
.L_18:
        /*0058*/ 	.byte	0x04, 0x1c
        /*005a*/ 	.short	(.L_20 - .L_19)


	//   ....[0]....
.L_19:
        /*005c*/ 	.word	0x00000210


	//----- nvinfo : EIATTR_CBANK_PARAM_SIZE
	.align		4
.L_20:
        /*0060*/ 	.byte	0x03, 0x19
        /*0062*/ 	.short	0x0010


	//----- nvinfo : EIATTR_PARAM_CBANK
	.align		4
        /*0064*/ 	.byte	0x04, 0x0a
        /*0066*/ 	.short	(.L_22 - .L_21)
	.align		4
.L_21:
        /*0068*/ 	.word	index@(.nv.constant0._Z16printThreadIndexPfii)
        /*006c*/ 	.short	0x0380
        /*006e*/ 	.short	0x0010


	//----- nvinfo : EIATTR_SW_WAR
	.align		4
.L_22:
        /*0070*/ 	.byte	0x04, 0x36
        /*0072*/ 	.short	(.L_24 - .L_23)
.L_23:
        /*0074*/ 	.word	0x00000008
.L_24:


//--------------------- .nv.callgraph             --------------------------
	.section	.nv.callgraph,"",@"SHT_CUDA_CALLGRAPH"
	.align	4
	.sectionentsize	8
	.align		4
        /*0000*/ 	.word	0x00000000
	.align		4
        /*0004*/ 	.word	0xffffffff
	.align		4
        /*0008*/ 	.word	index@(_Z16printThreadIndexPfii)
	.align		4
        /*000c*/ 	.word	index@(vprintf)
	.align		4
        /*0010*/ 	.word	0x00000000
	.align		4
        /*0014*/ 	.word	0xfffffffe
	.align		4
        /*0018*/ 	.word	0x00000000
	.align		4
        /*001c*/ 	.word	0xfffffffd
	.align		4
        /*0020*/ 	.word	0x00000000
	.align		4
        /*0024*/ 	.word	0xfffffffc


//--------------------- .nv.constant4             --------------------------
	.section	.nv.constant4,"a",@progbits
	.align	8
	.align		8
.nv.constant4:
        /*0000*/ 	.dword	vprintf
	.align		8
        /*0008*/ 	.dword	$str


//--------------------- .text._Z16printThreadIndexPfii --------------------------
	.section	.text._Z16printThreadIndexPfii,"ax",@progbits
	.align	128
        .global         _Z16printThreadIndexPfii
        .type           _Z16printThreadIndexPfii,@function
        .size           _Z16printThreadIndexPfii,(.L_x_2 - _Z16printThreadIndexPfii)
        .other          _Z16printThreadIndexPfii,@"STO_CUDA_ENTRY STV_DEFAULT"
_Z16printThreadIndexPfii:
.text._Z16printThreadIndexPfii:
[----:B------:R-:W0:Y:S01]  /*0000*/  LDC R1, c[0x0][0x37c] ;  /* 0x0000df00ff017b82 */ /* 0x000e220000000800 */
[----:B------:R-:W1:Y:S01]  /*0010*/  S2R R12, SR_TID.X ;  /* 0x00000000000c7919 */ /* 0x000e620000002100 */
[----:B------:R-:W2:Y:S06]  /*0020*/  LDCU UR6, c[0x0][0x2fc] ;  /* 0x00005f80ff0677ac */ /* 0x000eac0008000800 */
[----:B------:R-:W3:Y:S01]  /*0030*/  LDC.64 R4, c[0x0][0x380] ;  /* 0x0000e000ff047b82 */ /* 0x000ee20000000a00 */
[----:B0-----:R-:W-:Y:S01]  /*0040*/  IADD3 R1, PT, PT, R1, -0x28, RZ ;  /* 0xffffffd801017810 */ /* 0x001fe20007ffe0ff */
[----:B------:R-:W0:Y:S01]  /*0050*/  S2R R13, SR_TID.Y ;  /* 0x00000000000d7919 */ /* 0x000e220000002200 */
[----:B------:R-:W1:Y:S01]  /*0060*/  LDCU UR7, c[0x0][0x360] ;  /* 0x00006c00ff0777ac */ /* 0x000e620008000800 */
[----:B------:R-:W1:Y:S01]  /*0070*/  S2R R14, SR_CTAID.X ;  /* 0x00000000000e7919 */ /* 0x000e620000002500 */
[----:B------:R-:W0:Y:S01]  /*0080*/  LDCU UR8, c[0x0][0x364] ;  /* 0x00006c80ff0877ac */ /* 0x000e220008000800 */
[----:B------:R-:W0:Y:S01]  /*0090*/  S2R R15, SR_CTAID.Y ;  /* 0x00000000000f7919 */ /* 0x000e220000002600 */
[----:B------:R-:W4:Y:S01]  /*00a0*/  LDCU UR9, c[0x0][0x388] ;  /* 0x00007100ff0977ac */ /* 0x000f220008000800 */
[----:B------:R-:W5:Y:S01]  /*00b0*/  LDCU.64 UR4, c[0x0][0x358] ;  /* 0x00006b00ff0477ac */ /* 0x000f620008000a00 */
[----:B-1----:R-:W-:-:S02]  /*00c0*/  IMAD R2, R14, UR7, R12 ;  /* 0x000000070e027c24 */ /* 0x002fc4000f8e020c */
[----:B0-----:R-:W-:-:S04]  /*00d0*/  IMAD R3, R15, UR8, R13 ;  /* 0x000000080f037c24 */ /* 0x001fc8000f8e020d */
[----:B----4-:R-:W-:Y:S01]  /*00e0*/  IMAD R0, R3, UR9, R2 ;  /* 0x0000000903007c24 */ /* 0x010fe2000f8e0202 */
[----:B------:R-:W-:Y:S01]  /*00f0*/  MOV R10, 0x0 ;  /* 0x00000000000a7802 */ /* 0x000fe20000000f00 */
[----:B------:R0:W-:Y:S01]  /*0100*/  STL.64 [R1], R12 ;  /* 0x0000000c01007387 */ /* 0x0001e20000100a00 */
[----:B------:R-:W1:Y:S01]  /*0110*/  LDCU.64 UR8, c[0x4][0x8] ;  /* 0x01000100ff0877ac */ /* 0x000e620008000a00 */
[----:B---3--:R-:W-:-:S06]  /*0120*/  IMAD.WIDE.U32 R4, R0, 0x4, R4 ;  /* 0x0000000400047825 */ /* 0x008fcc00078e0004 */
[----:B-----5:R1:W3:Y:S01]  /*0130*/  LDG.E R4, desc[UR4][R4.64] ;  /* 0x0000000404047981 */ /* 0x0202e2000c1e1900 */
[----:B------:R-:W4:Y:S01]  /*0140*/  LDCU UR4, c[0x0][0x2f8] ;  /* 0x00005f00ff0477ac */ /* 0x000f220008000800 */
[----:B------:R-:W0:Y:S02]  /*0150*/  LDC.64 R10, c[0x4][R10] ;  /* 0x010000000a0a7b82 */ /* 0x000e240000000a00 */
[----:B------:R0:W-:Y:S04]  /*0160*/  STL.64 [R1+0x8], R14 ;  /* 0x0000080e01007387 */ /* 0x0001e80000100a00 */
[----:B------:R0:W-:Y:S01]  /*0170*/  STL.64 [R1+0x10], R2 ;  /* 0x0000100201007387 */ /* 0x0001e20000100a00 */
[----:B-1----:R-:W-:-:S03]  /*0180*/  MOV R5, UR9 ;  /* 0x0000000900057c02 */ /* 0x002fc60008000f00 */
[----:B------:R1:W-:Y:S01]  /*0190*/  STL [R1+0x18], R0 ;  /* 0x0000180001007387 */ /* 0x0003e20000100800 */
[----:B----4-:R-:W-:-:S04]  /*01a0*/  IADD3 R6, P0, PT, R1, UR4, RZ ;  /* 0x0000000401067c10 */ /* 0x010fc8000ff1e0ff */
[----:B--2---:R-:W-:Y:S01]  /*01b0*/  IADD3.X R7, PT, PT, RZ, UR6, RZ, P0, !PT ;  /* 0x00000006ff077c10 */ /* 0x004fe200087fe4ff */
[----:B---3--:R2:W3:Y:S02]  /*01c0*/  F2F.F64.F32 R8, R4 ;  /* 0x0000000400087310 */ /* 0x0084e40000201800 */
[----:B--2---:R-:W-:Y:S01]  /*01d0*/  MOV R4, UR8 ;  /* 0x0000000800047c02 */ /* 0x004fe20008000f00 */
[----:B0--3--:R1:W-:Y:S06]  /*01e0*/  STL.64 [R1+0x20], R8 ;  /* 0x0000200801007387 */ /* 0x0093ec0000100a00 */
[----:B------:R-:W-:-:S07]  /*01f0*/  LEPC R20, `(.L_x_0) ;  /* 0x000000001014794e */ /* 0x000fce0000000000 */
[----:B-1----:R-:W-:Y:S05]  /*0200*/  CALL.ABS.NOINC R10 ;  /* 0x000000000a007343 */ /* 0x002fea0003c00000 */
.L_x_0:
[----:B------:R-:W-:Y:S05]  /*0210*/  EXIT ;  /* 0x000000000000794d */ /* 0x000fea0003800000 */
.L_x_1:
[----:B------:R-:W-:-:S00]  /*0220*/  BRA `(.L_x_1) ;  /* 0xfffffffc00fc7947 */ /* 0x000fc0000383ffff */
[----:B------:R-:W-:-:S00]  /*0230*/  NOP ;  /* 0x0000000000007918 */ /* 0x000fc00000000000 */
        /* <DEDUP_REMOVED lines=12> */
.L_x_2:


//--------------------- .nv.global.init           --------------------------
	.section	.nv.global.init,"aw",@progbits
.nv.global.init:
	.type		$str,@object
	.size		$str,(.L_0 - $str)
$str:
        /*0000*/ 	.byte	0x74, 0x68, 0x72, 0x65, 0x61, 0x64, 0x5f, 0x69, 0x64, 0x28, 0x25, 0x64, 0x2c, 0x25, 0x64, 0x29
        /*0010*/ 	.byte	0x20, 0x62, 0x6c, 0x6f, 0x63, 0x6b, 0x5f, 0x69, 0x64, 0x28, 0x25, 0x64, 0x2c, 0x25, 0x64, 0x29
        /*0020*/ 	.byte	0x20, 0x63, 0x6f, 0x6f, 0x72, 0x64, 0x69, 0x6e, 0x61, 0x74, 0x65, 0x28, 0x25, 0x64, 0x2c, 0x25
        /*0030*/ 	.byte	0x64, 0x29, 0x67, 0x6c, 0x6f, 0x62, 0x61, 0x6c, 0x20, 0x69, 0x6e, 0x64, 0x65, 0x78, 0x20, 0x25
        /*0040*/ 	.byte	0x32, 0x64, 0x20, 0x69, 0x76, 0x61, 0x6c, 0x20, 0x25, 0x66, 0x0a, 0x00
.L_0:


//--------------------- .nv.shared.reserved.0     --------------------------
	.section	.nv.shared.reserved.0,"aw",@nobits
	.weak		__nv_reservedSMEM_offset_0_alias
	.size		__nv_reservedSMEM_offset_0_alias, 0, 64
	.other		__nv_reservedSMEM_offset_0_alias,@"STO_CUDA_RESERVED_SHARED STV_DEFAULT"
__nv_reservedSMEM_offset_0_alias:
	.zero		0
	.zero		64


//--------------------- .nv.constant0._Z16printThreadIndexPfii --------------------------
	.section	.nv.constant0._Z16printThreadIndexPfii,"a",@progbits
	.sectionflags	@""
	.align	4
.nv.constant0._Z16printThreadIndexPfii:
	.zero		912


//--------------------- SYMBOLS --------------------------

	.type		.nv.reservedSmem.offset0,@object
	.size		.nv.reservedSmem.offset0,0x4
	.type		vprintf,@function
